	.headerflags	@"EF_CUDA_TEXMODE_UNIFIED EF_CUDA_64BIT_ADDRESS EF_CUDA_SM89 EF_CUDA_VIRTUAL_SM(EF_CUDA_SM89)"
	.elftype	@"ET_EXEC"


//--------------------- .nv.info                  --------------------------
	.section	.nv.info,"",@"SHT_CUDA_INFO"
	.align	4


	//----- nvinfo : EIATTR_REGCOUNT
	.align		4
        /*0000*/ 	.byte	0x04, 0x2f
        /*0002*/ 	.short	(.L_2 - .L_1)
	.align		4
.L_1:
        /*0004*/ 	.word	index@(triton__0d1d2d3d4d5d6de)
        /*0008*/ 	.word	0x00000012


	//----- nvinfo : EIATTR_MAX_STACK_SIZE
	.align		4
.L_2:
        /*000c*/ 	.byte	0x04, 0x23
        /*000e*/ 	.short	(.L_4 - .L_3)
	.align		4
.L_3:
        /*0010*/ 	.word	index@(triton__0d1d2d3d4d5d6de)
        /*0014*/ 	.word	0x00000000


	//----- nvinfo : EIATTR_MIN_STACK_SIZE
	.align		4
.L_4:
        /*0018*/ 	.byte	0x04, 0x12
        /*001a*/ 	.short	(.L_6 - .L_5)
	.align		4
.L_5:
        /*001c*/ 	.word	index@(triton__0d1d2d3d4d5d6de)
        /*0020*/ 	.word	0x00000000


	//----- nvinfo : EIATTR_FRAME_SIZE
	.align		4
.L_6:
        /*0024*/ 	.byte	0x04, 0x11
        /*0026*/ 	.short	(.L_8 - .L_7)
	.align		4
.L_7:
        /*0028*/ 	.word	index@(triton__0d1d2d3d4d5d6de)
        /*002c*/ 	.word	0x00000000
.L_8:


//--------------------- .nv.info.triton__0d1d2d3d4d5d6de --------------------------
	.section	.nv.info.triton__0d1d2d3d4d5d6de,"",@"SHT_CUDA_INFO"
	.align	4


	//----- nvinfo : EIATTR_CUDA_API_VERSION
	.align		4
        /*0000*/ 	.byte	0x04, 0x37
        /*0002*/ 	.short	(.L_10 - .L_9)
.L_9:
        /*0004*/ 	.word	0x0000007b


	//----- nvinfo : EIATTR_PARAM_CBANK
	.align		4
.L_10:
        /*0008*/ 	.byte	0x04, 0x0a
        /*000a*/ 	.short	(.L_12 - .L_11)
	.align		4
.L_11:
        /*000c*/ 	.word	index@(.nv.constant0.triton__0d1d2d3d4d5d6de)
        /*0010*/ 	.short	0x0160
        /*0012*/ 	.short	0x0034


	//----- nvinfo : EIATTR_CBANK_PARAM_SIZE
	.align		4
.L_12:
        /*0014*/ 	.byte	0x03, 0x19
        /*0016*/ 	.short	0x0034


	//----- nvinfo : EIATTR_KPARAM_INFO
	.align		4
        /*0018*/ 	.byte	0x04, 0x17
        /*001a*/ 	.short	(.L_14 - .L_13)
.L_13:
        /*001c*/ 	.word	0x00000000
        /*0020*/ 	.short	0x0006
        /*0022*/ 	.short	0x0030
        /*0024*/ 	.byte	0x00, 0xf0, 0x11, 0x00


	//----- nvinfo : EIATTR_KPARAM_INFO
	.align		4
.L_14:
        /*0028*/ 	.byte	0x04, 0x17
        /*002a*/ 	.short	(.L_16 - .L_15)
.L_15:
        /*002c*/ 	.word	0x00000000
        /*0030*/ 	.short	0x0005
        /*0032*/ 	.short	0x0028
        /*0034*/ 	.byte	0x00, 0xf0, 0x21, 0x00


	//----- nvinfo : EIATTR_KPARAM_INFO
	.align		4
.L_16:
        /*0038*/ 	.byte	0x04, 0x17
        /*003a*/ 	.short	(.L_18 - .L_17)
.L_17:
        /*003c*/ 	.word	0x00000000
        /*0040*/ 	.short	0x0004
        /*0042*/ 	.short	0x0020
        /*0044*/ 	.byte	0x00, 0xf0, 0x21, 0x00


	//----- nvinfo : EIATTR_KPARAM_INFO
	.align		4
.L_18:
        /*0048*/ 	.byte	0x04, 0x17
        /*004a*/ 	.short	(.L_20 - .L_19)
.L_19:
        /*004c*/ 	.word	0x00000000
        /*0050*/ 	.short	0x0003
        /*0052*/ 	.short	0x0018
        /*0054*/ 	.byte	0x00, 0xf0, 0x21, 0x00


	//----- nvinfo : EIATTR_KPARAM_INFO
	.align		4
.L_20:
        /*0058*/ 	.byte	0x04, 0x17
        /*005a*/ 	.short	(.L_22 - .L_21)
.L_21:
        /*005c*/ 	.word	0x00000000
        /*0060*/ 	.short	0x0002
        /*0062*/ 	.short	0x0010
        /*0064*/ 	.byte	0x00, 0xf0, 0x21, 0x00


	//----- nvinfo : EIATTR_KPARAM_INFO
	.align		4
.L_22:
        /*0068*/ 	.byte	0x04, 0x17
        /*006a*/ 	.short	(.L_24 - .L_23)
.L_23:
        /*006c*/ 	.word	0x00000000
        /*0070*/ 	.short	0x0001
        /*0072*/ 	.short	0x0008
        /*0074*/ 	.byte	0x00, 0xf0, 0x21, 0x00


	//----- nvinfo : EIATTR_KPARAM_INFO
	.align		4
.L_24:
        /*0078*/ 	.byte	0x04, 0x17
        /*007a*/ 	.short	(.L_26 - .L_25)
.L_25:
        /*007c*/ 	.word	0x00000000
        /*0080*/ 	.short	0x0000
        /*0082*/ 	.short	0x0000
        /*0084*/ 	.byte	0x00, 0xf0, 0x21, 0x00


	//----- nvinfo : EIATTR_MAXREG_COUNT
	.align		4
.L_26:
        /*0088*/ 	.byte	0x03, 0x1b
        /*008a*/ 	.short	0x00ff


	//----- nvinfo : EIATTR_EXIT_INSTR_OFFSETS
	.align		4
        /*008c*/ 	.byte	0x04, 0x1c
        /*008e*/ 	.short	(.L_28 - .L_27)


	//   ....[0]....
.L_27:
        /*0090*/ 	.word	0x000004f0


	//   ....[1]....
        /*0094*/ 	.word	0x00000520


	//----- nvinfo : EIATTR_MAX_THREADS
	.align		4
.L_28:
        /*0098*/ 	.byte	0x04, 0x05
        /*009a*/ 	.short	(.L_30 - .L_29)
.L_29:
        /*009c*/ 	.word	0x00000080
        /*00a0*/ 	.word	0x00000001
        /*00a4*/ 	.word	0x00000001
.L_30:


//--------------------- .nv.rel.action            --------------------------
	.section	.nv.rel.action,"",@"SHT_CUDA_RELOCINFO"
	.align	8
	.sectionentsize	8
        /*0000*/ 	.byte	0x73, 0x00, 0x00, 0x00, 0x00, 0x00, 0x00, 0x00, 0x00, 0x00, 0x00, 0x11, 0x25, 0x00, 0x05, 0x36


//--------------------- .nv.constant0.triton__0d1d2d3d4d5d6de --------------------------
	.section	.nv.constant0.triton__0d1d2d3d4d5d6de,"a",@progbits
	.align	4
.nv.constant0.triton__0d1d2d3d4d5d6de:
	.zero		404


//--------------------- .text.triton__0d1d2d3d4d5d6de --------------------------
	.section	.text.triton__0d1d2d3d4d5d6de,"ax",@progbits
	.sectioninfo	@"SHI_REGISTERS=18"
	.align	128
        .global         triton__0d1d2d3d4d5d6de
        .type           triton__0d1d2d3d4d5d6de,@function
        .size           triton__0d1d2d3d4d5d6de,(.L_x_1 - triton__0d1d2d3d4d5d6de)
        .other          triton__0d1d2d3d4d5d6de,@"STO_CUDA_ENTRY STV_DEFAULT"
triton__0d1d2d3d4d5d6de:
.text.triton__0d1d2d3d4d5d6de:
[----:B------:R-:W-:-:S02]  /*0000*/  IMAD.MOV.U32 R1, RZ, RZ, c[0x0][0x28] ;  /* 0x00000a00ff017624 */ /* 0x000fc400078e00ff */
[----:B------:R-:W0:Y:S01]  /*0010*/  S2R R2, SR_TID.X ;  /* 0x0000000000027919 */ /* 0x000e220000002100 */
[----:B------:R-:W-:Y:S01]  /*0020*/  IMAD.MOV.U32 R5, RZ, RZ, 0x2 ;  /* 0x00000002ff057424 */ /* 0x000fe200078e00ff */
[----:B------:R-:W-:Y:S01]  /*0030*/  PRMT R10, RZ, 0x7610, R10 ;  /* 0x00007610ff0a7816 */ /* 0x000fe2000000000a */
[----:B------:R-:W-:Y:S01]  /*0040*/  ULDC.64 UR4, c[0x0][0x118] ;  /* 0x0000460000047ab9 */ /* 0x000fe20000000a00 */
[----:B------:R-:W1:Y:S01]  /*0050*/  S2R R3, SR_CTAID.X ;  /* 0x0000000000037919 */ /* 0x000e620000002500 */
[----:B0-----:R-:W-:-:S05]  /*0060*/  LOP3.LUT R2, R2, 0x7f, RZ, 0xc0, !PT ;  /* 0x0000007f02027812 */ /* 0x001fca00078ec0ff */
[----:B-1----:R-:W-:-:S04]  /*0070*/  IMAD R2, R3, 0x80, R2 ;  /* 0x0000008003027824 */ /* 0x002fc800078e0202 */
[C---:B------:R-:W-:Y:S01]  /*0080*/  IMAD.WIDE R4, R2.reuse, R5, c[0x0][0x160] ;  /* 0x0000580002047625 */ /* 0x040fe200078e0205 */
[----:B------:R-:W-:-:S13]  /*0090*/  ISETP.GE.AND P0, PT, R2, 0x80, PT ;  /* 0x000000800200780c */ /* 0x000fda0003f06270 */
[----:B------:R-:W2:Y:S01]  /*00a0*/  @!P0 LDG.E.U16 R10, [R4.64] ;  /* 0x00000004040a8981 */ /* 0x000ea2000c1e1500 */
[----:B------:R-:W-:Y:S01]  /*00b0*/  SHF.R.S32.HI R3, RZ, 0x18, R3 ;  /* 0x00000018ff037819 */ /* 0x000fe20000011403 */
[----:B------:R-:W-:Y:S01]  /*00c0*/  IMAD.MOV.U32 R11, RZ, RZ, RZ ;  /* 0x000000ffff0b7224 */ /* 0x000fe200078e00ff */
[----:B------:R-:W-:Y:S02]  /*00d0*/  MOV R9, 0x4 ;  /* 0x0000000400097802 */ /* 0x000fe40000000f00 */
[----:B------:R-:W-:-:S04]  /*00e0*/  SGXT R3, R3, 0x1 ;  /* 0x000000010303781a */ /* 0x000fc80000000200 */
[----:B------:R-:W-:-:S04]  /*00f0*/  LEA.HI R3, R3, R2, RZ, 0x2 ;  /* 0x0000000203037211 */ /* 0x000fc800078f10ff */
[----:B------:R-:W-:-:S05]  /*0100*/  SHF.R.S32.HI R0, RZ, 0x2, R3 ;  /* 0x00000002ff007819 */ /* 0x000fca0000011403 */
[----:B------:R-:W-:-:S05]  /*0110*/  IMAD.WIDE R6, R0, R9, c[0x0][0x168] ;  /* 0x00005a0000067625 */ /* 0x000fca00078e0209 */
[----:B------:R0:W3:Y:S01]  /*0120*/  @!P0 LDG.E.EL R11, [R6.64] ;  /* 0x00000004060b8981 */ /* 0x0000e2000c2e1900 */
[----:B------:R-:W-:Y:S02]  /*0130*/  IMAD.MOV.U32 R3, RZ, RZ, RZ ;  /* 0x000000ffff037224 */ /* 0x000fe400078e00ff */
[----:B------:R-:W-:-:S05]  /*0140*/  IMAD.WIDE R8, R0, R9, c[0x0][0x170] ;  /* 0x00005c0000087625 */ /* 0x000fca00078e0209 */
[----:B------:R1:W4:Y:S01]  /*0150*/  @!P0 LDG.E.EL R3, [R8.64] ;  /* 0x0000000408038981 */ /* 0x000322000c2e1900 */
[----:B0-----:R-:W-:-:S04]  /*0160*/  SHF.R.S32.HI R7, RZ, 0x1f, R2 ;  /* 0x0000001fff077819 */ /* 0x001fc80000011402 */
[----:B------:R-:W-:Y:S02]  /*0170*/  LEA.HI R12, R7, R2, RZ, 0x2 ;  /* 0x00000002070c7211 */ /* 0x000fe400078f10ff */
[----:B-1----:R-:W-:Y:S02]  /*0180*/  LEA.HI R8, R0, R0, RZ, 0x2 ;  /* 0x0000000000087211 */ /* 0x002fe400078f10ff */
[----:B------:R-:W-:Y:S02]  /*0190*/  LOP3.LUT R13, R12, 0xfffffffc, RZ, 0xc0, !PT ;  /* 0xfffffffc0c0d7812 */ /* 0x000fe400078ec0ff */
[----:B--2---:R-:W-:-:S05]  /*01a0*/  SHF.L.U32 R4, R10, 0x10, RZ ;  /* 0x000000100a047819 */ /* 0x004fca00000006ff */
[----:B------:R-:W-:-:S04]  /*01b0*/  FMUL R4, R4, 0.0625 ;  /* 0x3d80000004047820 */ /* 0x000fc80000400000 */
[----:B------:R-:W-:-:S04]  /*01c0*/  FMUL R14, R4, 0.019999999552965164185 ;  /* 0x3ca3d70a040e7820 */ /* 0x000fc80000400000 */
[----:B------:R-:W-:-:S05]  /*01d0*/  FADD.FTZ R15, |R14|, -RZ ;  /* 0x800000ff0e0f7221 */ /* 0x000fca0000010200 */
[----:B------:R-:W-:-:S13]  /*01e0*/  FSETP.GE.AND P2, PT, R15, 0.60000002384185791016, PT ;  /* 0x3f19999a0f00780b */ /* 0x000fda0003f46000 */
[C---:B------:R-:W-:Y:S01]  /*01f0*/  @P2 FMUL R10, R15.reuse, 2.8853900432586669922 ;  /* 0x4038aa3b0f0a2820 */ /* 0x040fe20000400000 */
[----:B------:R-:W-:Y:S01]  /*0200*/  @!P2 IMAD.MOV.U32 R4, RZ, RZ, 0x3c80f082 ;  /* 0x3c80f082ff04a424 */ /* 0x000fe200078e00ff */
[----:B------:R-:W-:Y:S01]  /*0210*/  @!P2 FMUL R5, R14, R14 ;  /* 0x0000000e0e05a220 */ /* 0x000fe20000400000 */
[----:B------:R-:W-:Y:S01]  /*0220*/  @P2 IMAD.MOV.U32 R9, RZ, RZ, 0x3f800000 ;  /* 0x3f800000ff092424 */ /* 0x000fe200078e00ff */
[----:B------:R-:W-:Y:S02]  /*0230*/  @P2 FSETP.GE.AND P1, PT, R15, 9.010913848876953125, PT ;  /* 0x41102cb40f00280b */ /* 0x000fe40003f26000 */
[----:B------:R-:W0:Y:S01]  /*0240*/  @P2 MUFU.EX2 R10, R10 ;  /* 0x0000000a000a2308 */ /* 0x000e220000000800 */
[----:B------:R-:W-:Y:S01]  /*0250*/  @!P2 FFMA.FTZ R4, R5, R4, -0.052303962409496307373 ;  /* 0xbd563cae0504a423 */ /* 0x000fe20000010004 */
[----:B----4-:R-:W-:-:S03]  /*0260*/  FSETP.GEU.AND P3, PT, |R3|, 1.175494350822287508e-38, PT ;  /* 0x008000000300780b */ /* 0x010fc60003f6e200 */
[----:B------:R-:W-:Y:S01]  /*0270*/  @!P2 FFMA.FTZ R4, R5, R4, 0.1331529766321182251 ;  /* 0x3e0859410504a423 */ /* 0x000fe20000010004 */
[----:B0-----:R-:W-:-:S06]  /*0280*/  @P2 FADD R6, R10, 1 ;  /* 0x3f8000000a062421 */ /* 0x001fcc0000000000 */
[----:B------:R-:W0:Y:S02]  /*0290*/  @P2 MUFU.RCP R6, R6 ;  /* 0x0000000600062308 */ /* 0x000e240000001000 */
[----:B0-----:R-:W-:Y:S01]  /*02a0*/  @P2 FFMA.FTZ R7, R6, -2, R9 ;  /* 0xc000000006072823 */ /* 0x001fe20000010009 */
[----:B------:R-:W-:Y:S01]  /*02b0*/  LOP3.LUT R9, R8, 0xfffffffc, RZ, 0xc0, !PT ;  /* 0xfffffffc08097812 */ /* 0x000fe200078ec0ff */
[C---:B------:R-:W-:Y:S01]  /*02c0*/  IMAD.IADD R6, R2.reuse, 0x1, -R13 ;  /* 0x0000000102067824 */ /* 0x040fe200078e0a0d */
[----:B------:R-:W-:Y:S02]  /*02d0*/  SHF.L.U32 R8, R2, 0x1, RZ ;  /* 0x0000000102087819 */ /* 0x000fe400000006ff */
[----:B------:R-:W-:Y:S01]  /*02e0*/  IADD3 R9, R0, -R9, RZ ;  /* 0x8000000900097210 */ /* 0x000fe20007ffe0ff */
[----:B------:R-:W-:Y:S01]  /*02f0*/  @!P2 FFMA.FTZ R0, R5, R4, -0.33332768082618713379 ;  /* 0xbeaaa9ed0500a423 */ /* 0x000fe20000010004 */
[----:B------:R-:W-:Y:S02]  /*0300*/  @P2 FSEL R7, R7, 1, !P1 ;  /* 0x3f80000007072808 */ /* 0x000fe40004800000 */
[----:B------:R-:W-:Y:S01]  /*0310*/  ISETP.GT.AND P1, PT, R6, R9, PT ;  /* 0x000000090600720c */ /* 0x000fe20003f24270 */
[----:B------:R-:W-:Y:S01]  /*0320*/  @!P2 FFMA.FTZ R0, R5, R0, RZ ;  /* 0x000000000500a223 */ /* 0x000fe200000100ff */
[----:B------:R-:W-:-:S02]  /*0330*/  @P2 LOP3.LUT R7, R7, 0x80000000, R14, 0xf8, !PT ;  /* 0x8000000007072812 */ /* 0x000fc400078ef80e */
[----:B------:R-:W-:Y:S01]  /*0340*/  FSEL R4, RZ, -INF , !P1 ;  /* 0xff800000ff047808 */ /* 0x000fe20004800000 */
[----:B------:R-:W-:Y:S01]  /*0350*/  @!P2 FFMA.FTZ R7, R14, R0, R14 ;  /* 0x000000000e07a223 */ /* 0x000fe2000001000e */
[----:B------:R-:W-:Y:S02]  /*0360*/  FSETP.GT.AND P1, PT, |R3|, 8.50705917302346158658e+37, PT ;  /* 0x7e8000000300780b */ /* 0x000fe40003f24200 */
[----:B------:R-:W-:Y:S01]  /*0370*/  SHF.R.S32.HI R5, RZ, 0x1f, R2 ;  /* 0x0000001fff057819 */ /* 0x000fe20000011402 */
[----:B------:R-:W-:-:S04]  /*0380*/  FFMA R4, R7, 50, R4 ;  /* 0x4248000007047823 */ /* 0x000fc80000000004 */
[----:B---3--:R-:W-:-:S04]  /*0390*/  FADD R4, R4, -R11 ;  /* 0x8000000b04047221 */ /* 0x008fc80000000000 */
[----:B------:R-:W-:Y:S02]  /*03a0*/  FMUL R4, R4, 1.4426950216293334961 ;  /* 0x3fb8aa3b04047820 */ /* 0x000fe40000400000 */
[----:B------:R-:W-:-:S03]  /*03b0*/  @P1 FMUL R3, R3, 0.25 ;  /* 0x3e80000003031820 */ /* 0x000fc60000400000 */
[----:B------:R-:W-:Y:S01]  /*03c0*/  FSETP.GEU.AND P2, PT, R4, -126, PT ;  /* 0xc2fc00000400780b */ /* 0x000fe20003f4e000 */
[----:B------:R-:W-:-:S06]  /*03d0*/  @!P3 FMUL R3, R3, 16777216 ;  /* 0x4b8000000303b820 */ /* 0x000fcc0000400000 */
[----:B------:R-:W-:Y:S06]  /*03e0*/  MUFU.RCP R3, R3 ;  /* 0x0000000300037308 */ /* 0x000fec0000001000 */
[----:B------:R-:W-:-:S04]  /*03f0*/  @!P2 FMUL R4, R4, 0.5 ;  /* 0x3f0000000404a820 */ /* 0x000fc80000400000 */
[----:B------:R-:W0:Y:S02]  /*0400*/  MUFU.EX2 R0, R4 ;  /* 0x0000000400007308 */ /* 0x000e240000000800 */
[----:B0-----:R-:W-:Y:S01]  /*0410*/  @!P2 FMUL R0, R0, R0 ;  /* 0x000000000000a220 */ /* 0x001fe20000400000 */
[----:B------:R-:W-:-:S03]  /*0420*/  LEA R6, P2, R2, c[0x0][0x180], 0x2 ;  /* 0x0000600002067a11 */ /* 0x000fc600078410ff */
[----:B------:R-:W-:Y:S01]  /*0430*/  @P1 FMUL R0, R0, 0.25 ;  /* 0x3e80000000001820 */ /* 0x000fe20000400000 */
[----:B------:R-:W-:-:S03]  /*0440*/  IADD3 R4, P1, R8, c[0x0][0x178], RZ ;  /* 0x00005e0008047a10 */ /* 0x000fc60007f3e0ff */
[----:B------:R-:W-:-:S04]  /*0450*/  @!P3 FMUL R0, R0, 16777216 ;  /* 0x4b8000000000b820 */ /* 0x000fc80000400000 */
[----:B------:R-:W-:Y:S01]  /*0460*/  FMUL R9, R3, R0 ;  /* 0x0000000003097220 */ /* 0x000fe20000400000 */
[----:B------:R-:W-:-:S04]  /*0470*/  SHF.L.U64.HI R0, R2, 0x1, R5 ;  /* 0x0000000102007819 */ /* 0x000fc80000010205 */
[----:B------:R-:W-:Y:S02]  /*0480*/  F2FP.BF16.F32.PACK_AB R10, R7, R9 ;  /* 0x00000009070a723e */ /* 0x000fe400000010ff */
[----:B------:R-:W-:Y:S02]  /*0490*/  LEA.HI.X R7, R2, c[0x0][0x184], R5, 0x2, P2 ;  /* 0x0000610002077a11 */ /* 0x000fe400010f1405 */
[----:B------:R-:W-:Y:S02]  /*04a0*/  IADD3.X R5, R0, c[0x0][0x17c], RZ, P1, !PT ;  /* 0x00005f0000057a10 */ /* 0x000fe40000ffe4ff */
[----:B------:R-:W-:-:S03]  /*04b0*/  IADD3 R2, P2, R8, c[0x0][0x188], RZ ;  /* 0x0000620008027a10 */ /* 0x000fc60007f5e0ff */
[----:B------:R0:W-:Y:S01]  /*04c0*/  @!P0 STG.E.U16 [R4.64], R10 ;  /* 0x0000000a04008986 */ /* 0x0001e2000c101504 */
[----:B------:R-:W-:-:S03]  /*04d0*/  IADD3.X R3, R0, c[0x0][0x18c], RZ, P2, !PT ;  /* 0x0000630000037a10 */ /* 0x000fc600017fe4ff */
[----:B------:R0:W-:Y:S01]  /*04e0*/  @!P0 STG.E [R6.64], R9 ;  /* 0x0000000906008986 */ /* 0x0001e2000c101904 */
[----:B------:R-:W-:Y:S05]  /*04f0*/  @P0 EXIT ;  /* 0x000000000000094d */ /* 0x000fea0003800000 */
[----:B------:R-:W-:-:S05]  /*0500*/  PRMT R0, R10, 0x7632, R0 ;  /* 0x000076320a007816 */ /* 0x000fca0000000000 */
[----:B------:R-:W-:Y:S01]  /*0510*/  STG.E.U16 [R2.64], R0 ;  /* 0x0000000002007986 */ /* 0x000fe2000c101504 */
[----:B------:R-:W-:Y:S05]  /*0520*/  EXIT ;  /* 0x000000000000794d */ /* 0x000fea0003800000 */
.L_x_0:
[----:B------:R-:W-:-:S00]  /*0530*/  BRA `(.L_x_0) ;  /* 0xfffffff000007947 */ /* 0x000fc0000383ffff */
[----:B------:R-:W-:-:S00]  /*0540*/  NOP ;  /* 0x0000000000007918 */ /* 0x000fc00000000000 */
        /* <DEDUP_REMOVED lines=11> */
.L_x_1:


//--------------------- .nv.global.init           --------------------------
	.section	.nv.global.init,"aw",@progbits
.nv.global.init:
	.type		_$_str,@object
	.size		_$_str,(.L_0 - _$_str)
_$_str:
        /*0000*/ 	.byte	0x5f, 0x5f, 0x43, 0x55, 0x44, 0x41, 0x5f, 0x46, 0x54, 0x5a, 0x00
.L_0:
